	.target	sm_90a

	.elftype	@"ET_EXEC"


//--------------------- .note.nv.tkinfo           --------------------------
	.section	.note.nv.tkinfo,"",@"SHT_NOTE"
	.sectionflags	@"SHF_NOTE_NV_TKINFO"
	.tkinfo
        /*0018*/ 	.word	0x00000002
        /*0030*/ 	.string	""
        /*0030*/ 	.string	"ptxas"
        /*0030*/ 	.string	"Cuda compilation tools, release 13.0, V13.0.88"
        /*0030*/ 	.string	"Build cuda_13.0.r13.0/compiler.36424714_0"
        /*0030*/ 	.string	"-v  -suppress-debug-info  -lineinfo  -arch sm_90a "



//--------------------- .note.nv.cuinfo           --------------------------
	.section	.note.nv.cuinfo,"",@"SHT_NOTE"
	.sectionflags	@"SHF_NOTE_NV_CUINFO"
        /*0018*/ 	.short	0x0002
        /*001a*/ 	.short	0x005a
        /*001c*/ 	.short	0x0082
	.zero		2


//--------------------- .nv.info                  --------------------------
	.section	.nv.info,"",@"SHT_CUDA_INFO"
	.align	4


	//----- nvinfo : EIATTR_REGCOUNT
	.align		4
        /*0000*/ 	.byte	0x04, 0x2f
        /*0002*/ 	.short	(.L_1 - .L_0)
	.align		4
.L_0:
        /*0004*/ 	.word	index@(gluon_mma)
        /*0008*/ 	.word	0x00000050


	//----- nvinfo : EIATTR_FRAME_SIZE
	.align		4
.L_1:
        /*000c*/ 	.byte	0x04, 0x11
        /*000e*/ 	.short	(.L_3 - .L_2)
	.align		4
.L_2:
        /*0010*/ 	.word	index@(gluon_mma)
        /*0014*/ 	.word	0x00000000


	//----- nvinfo : EIATTR_MIN_STACK_SIZE
	.align		4
.L_3:
        /*0018*/ 	.byte	0x04, 0x12
        /*001a*/ 	.short	(.L_5 - .L_4)
	.align		4
.L_4:
        /*001c*/ 	.word	index@(gluon_mma)
        /*0020*/ 	.word	0x00000000
.L_5:


//--------------------- .nv.compat                --------------------------
	.section	.nv.compat,"",@"SHT_CUDA_COMPAT_INFO"
	.align	4
        /*0000*/ 	.byte	0x02, 0x09, 0x01, 0x00, 0x02, 0x02, 0x04, 0x00, 0x02, 0x05, 0x05, 0x00, 0x03, 0x07, 0x01, 0x01
        /*0010*/ 	.byte	0x02, 0x03, 0x00, 0x00, 0x02, 0x06, 0x01, 0x00, 0x04, 0x0b, 0x08, 0x00, 0x00, 0x00, 0x00, 0x00
        /*0020*/ 	.byte	0x00, 0x00, 0x00, 0x00


//--------------------- .nv.info.gluon_mma        --------------------------
	.section	.nv.info.gluon_mma,"",@"SHT_CUDA_INFO"
	.sectionflags	@""
	.align	4


	//----- nvinfo : EIATTR_CUDA_API_VERSION
	.align		4
        /*0000*/ 	.byte	0x04, 0x37
        /*0002*/ 	.short	(.L_7 - .L_6)
.L_6:
        /*0004*/ 	.word	0x00000082


	//----- nvinfo : EIATTR_KPARAM_INFO
	.align		4
.L_7:
        /*0008*/ 	.byte	0x04, 0x17
        /*000a*/ 	.short	(.L_9 - .L_8)
.L_8:
        /*000c*/ 	.word	0x00000000
        /*0010*/ 	.short	0x0004
        /*0012*/ 	.short	0x0020
        /*0014*/ 	.byte	0x00, 0xf4, 0x21, 0x00


	//----- nvinfo : EIATTR_KPARAM_INFO
	.align		4
.L_9:
        /*0018*/ 	.byte	0x04, 0x17
        /*001a*/ 	.short	(.L_11 - .L_10)
.L_10:
        /*001c*/ 	.word	0x00000000
        /*0020*/ 	.short	0x0003
        /*0022*/ 	.short	0x0018
        /*0024*/ 	.byte	0x00, 0xf4, 0x21, 0x00


	//----- nvinfo : EIATTR_KPARAM_INFO
	.align		4
.L_11:
        /*0028*/ 	.byte	0x04, 0x17
        /*002a*/ 	.short	(.L_13 - .L_12)
.L_12:
        /*002c*/ 	.word	0x00000000
        /*0030*/ 	.short	0x0002
        /*0032*/ 	.short	0x0010
        /*0034*/ 	.byte	0x00, 0xf4, 0x21, 0x00


	//----- nvinfo : EIATTR_KPARAM_INFO
	.align		4
.L_13:
        /*0038*/ 	.byte	0x04, 0x17
        /*003a*/ 	.short	(.L_15 - .L_14)
.L_14:
        /*003c*/ 	.word	0x00000000
        /*0040*/ 	.short	0x0001
        /*0042*/ 	.short	0x0008
        /*0044*/ 	.byte	0x00, 0xf4, 0x21, 0x00


	//----- nvinfo : EIATTR_KPARAM_INFO
	.align		4
.L_15:
        /*0048*/ 	.byte	0x04, 0x17
        /*004a*/ 	.short	(.L_17 - .L_16)
.L_16:
        /*004c*/ 	.word	0x00000000
        /*0050*/ 	.short	0x0000
        /*0052*/ 	.short	0x0000
        /*0054*/ 	.byte	0x00, 0xf4, 0x21, 0x00


	//----- nvinfo : EIATTR_SPARSE_MMA_MASK
	.align		4
.L_17:
        /*0058*/ 	.byte	0x03, 0x50
        /*005a*/ 	.short	0x0000


	//----- nvinfo : EIATTR_MAXREG_COUNT
	.align		4
        /*005c*/ 	.byte	0x03, 0x1b
        /*005e*/ 	.short	0x00ff


	//----- nvinfo : EIATTR_NUM_BARRIERS
	.align		4
        /*0060*/ 	.byte	0x02, 0x4c
        /*0062*/ 	.byte	0x01
	.zero		1


	//----- nvinfo : EIATTR_MERCURY_ISA_VERSION
	.align		4
        /*0064*/ 	.byte	0x03, 0x5f
        /*0066*/ 	.short	0x0101


	//----- nvinfo : EIATTR_EXIT_INSTR_OFFSETS
	.align		4
        /*0068*/ 	.byte	0x04, 0x1c
        /*006a*/ 	.short	(.L_19 - .L_18)


	//   ....[0]....
.L_18:
        /*006c*/ 	.word	0x000015a0


	//----- nvinfo : EIATTR_REQNTID
	.align		4
.L_19:
        /*0070*/ 	.byte	0x04, 0x10
        /*0072*/ 	.short	(.L_21 - .L_20)
.L_20:
        /*0074*/ 	.word	0x00000100
        /*0078*/ 	.word	0x00000001
        /*007c*/ 	.word	0x00000001


	//----- nvinfo : EIATTR_CBANK_PARAM_SIZE
	.align		4
.L_21:
        /*0080*/ 	.byte	0x03, 0x19
        /*0082*/ 	.short	0x0028


	//----- nvinfo : EIATTR_PARAM_CBANK
	.align		4
        /*0084*/ 	.byte	0x04, 0x0a
        /*0086*/ 	.short	(.L_23 - .L_22)
	.align		4
.L_22:
        /*0088*/ 	.word	index@(.nv.constant0.gluon_mma)
        /*008c*/ 	.short	0x0210
        /*008e*/ 	.short	0x0028


	//----- nvinfo : EIATTR_SW_WAR
	.align		4
.L_23:
        /*0090*/ 	.byte	0x04, 0x36
        /*0092*/ 	.short	(.L_25 - .L_24)
.L_24:
        /*0094*/ 	.word	0x00000008
.L_25:


//--------------------- .nv.callgraph             --------------------------
	.section	.nv.callgraph,"",@"SHT_CUDA_CALLGRAPH"
	.align	4
	.sectionentsize	8
	.align		4
        /*0000*/ 	.word	0x00000000
	.align		4
        /*0004*/ 	.word	0xffffffff
	.align		4
        /*0008*/ 	.word	0x00000000
	.align		4
        /*000c*/ 	.word	0xfffffffe
	.align		4
        /*0010*/ 	.word	0x00000000
	.align		4
        /*0014*/ 	.word	0xfffffffd
	.align		4
        /*0018*/ 	.word	0x00000000
	.align		4
        /*001c*/ 	.word	0xfffffffc


//--------------------- .text.gluon_mma           --------------------------
	.section	.text.gluon_mma,"ax",@progbits
	.align	128
        .global         gluon_mma
        .type           gluon_mma,@function
        .size           gluon_mma,(.L_x_1 - gluon_mma)
        .other          gluon_mma,@"STO_CUDA_ENTRY STV_DEFAULT"
gluon_mma:
.text.gluon_mma:
[----:B------:R-:W-:Y:S01]  /*0000*/  LDC R1, c[0x0][0x28] ;  /* 0x00000a00ff017b82 */ /* 0x000fe20000000800 */
[----:B------:R-:W0:Y:S07]  /*0010*/  S2R R6, SR_TID.X ;  /* 0x0000000000067919 */ /* 0x000e2e0000002100 */
[----:B------:R-:W1:Y:S01]  /*0020*/  LDC.64 R14, c[0x0][0x210] ;  /* 0x00008400ff0e7b82 */ /* 0x000e620000000a00 */
[----:B------:R-:W-:Y:S01]  /*0030*/  ULDC.64 UR14, c[0x0][0x208] ;  /* 0x00008200000e7ab9 */ /* 0x000fe20000000a00 */
[----:B0-----:R-:W-:-:S02]  /*0040*/  SHF.R.U32.HI R3, RZ, 0x5, R6 ;  /* 0x00000005ff037819 */ /* 0x001fc40000011606 */
[C---:B------:R-:W-:Y:S02]  /*0050*/  LOP3.LUT R77, R6.reuse, 0xe0, RZ, 0xc0, !PT ;  /* 0x000000e0064d7812 */ /* 0x040fe400078ec0ff */
[----:B------:R-:W-:Y:S02]  /*0060*/  SGXT.U32 R3, R3, 0x3 ;  /* 0x000000030303781a */ /* 0x000fe40000000000 */
[----:B------:R-:W-:Y:S01]  /*0070*/  LOP3.LUT R0, R6, 0x1f, RZ, 0xc0, !PT ;  /* 0x0000001f06007812 */ /* 0x000fe200078ec0ff */
[----:B------:R-:W-:Y:S01]  /*0080*/  IMAD.SHL.U32 R64, R77, 0x2, RZ ;  /* 0x000000024d407824 */ /* 0x000fe200078e00ff */
[C---:B------:R-:W-:Y:S02]  /*0090*/  LOP3.LUT R75, R3.reuse, 0x8, RZ, 0xfc, !PT ;  /* 0x00000008034b7812 */ /* 0x040fe400078efcff */
[----:B------:R-:W-:Y:S02]  /*00a0*/  LOP3.LUT R69, R3, 0x20, RZ, 0xfc, !PT ;  /* 0x0000002003457812 */ /* 0x000fe400078efcff */
[-C--:B-1----:R-:W-:Y:S01]  /*00b0*/  IADD3 R10, P1, R64, R14.reuse, RZ ;  /* 0x0000000e400a7210 */ /* 0x082fe20007f3e0ff */
[----:B------:R-:W-:Y:S01]  /*00c0*/  IMAD.SHL.U32 R16, R75, 0x20, RZ ;  /* 0x000000204b107824 */ /* 0x000fe200078e00ff */
[----:B------:R-:W-:Y:S01]  /*00d0*/  LOP3.LUT R58, R3, 0x50, RZ, 0xfc, !PT ;  /* 0x00000050033a7812 */ /* 0x000fe200078efcff */
[----:B------:R-:W-:Y:S01]  /*00e0*/  IMAD.SHL.U32 R50, R69, 0x20, RZ ;  /* 0x0000002045327824 */ /* 0x000fe200078e00ff */
[----:B------:R-:W-:-:S02]  /*00f0*/  LEA R24, P3, R75, R14, 0x6 ;  /* 0x0000000e4b187211 */ /* 0x000fc400078630ff */
[-C--:B------:R-:W-:Y:S01]  /*0100*/  LEA R8, P0, R69, R14.reuse, 0x6 ;  /* 0x0000000e45087211 */ /* 0x080fe200078030ff */
[----:B------:R-:W-:Y:S01]  /*0110*/  IMAD.SHL.U32 R30, R58, 0x20, RZ ;  /* 0x000000203a1e7824 */ /* 0x000fe200078e00ff */
[-C--:B------:R-:W-:Y:S02]  /*0120*/  LEA.HI.X R11, R77, R15.reuse, RZ, 0x1, P1 ;  /* 0x0000000f4d0b7211 */ /* 0x080fe400008f0cff */
[-C--:B------:R-:W-:Y:S02]  /*0130*/  LEA.HI.X R25, R16, R15.reuse, RZ, 0x1, P3 ;  /* 0x0000000f10197211 */ /* 0x080fe400018f0cff */
[----:B------:R-:W-:Y:S01]  /*0140*/  LEA.HI.X R9, R50, R15, RZ, 0x1, P0 ;  /* 0x0000000f32097211 */ /* 0x000fe200000f0cff */
[----:B------:R-:W-:Y:S01]  /*0150*/  IMAD.WIDE.U32 R10, R0, 0x2, R10 ;  /* 0x00000002000a7825 */ /* 0x000fe200078e000a */
[----:B------:R-:W-:Y:S02]  /*0160*/  LEA R16, P0, R58, R14, 0x6 ;  /* 0x0000000e3a107211 */ /* 0x000fe400078030ff */
[----:B------:R-:W-:-:S02]  /*0170*/  LOP3.LUT R73, R3, 0x10, RZ, 0xfc, !PT ;  /* 0x0000001003497812 */ /* 0x000fc400078efcff */
[----:B------:R-:W-:Y:S02]  /*0180*/  LEA.HI.X R17, R30, R15, RZ, 0x1, P0 ;  /* 0x0000000f1e117211 */ /* 0x000fe400000f0cff */
[----:B------:R0:W2:Y:S01]  /*0190*/  LDG.E.U16 R30, desc[UR14][R10.64] ;  /* 0x0000000e0a1e7981 */ /* 0x0000a2000c1e1500 */
[----:B------:R-:W-:Y:S01]  /*01a0*/  LOP3.LUT R67, R3, 0x28, RZ, 0xfc, !PT ;  /* 0x0000002803437812 */ /* 0x000fe200078efcff */
[----:B------:R-:W-:Y:S01]  /*01b0*/  IMAD.SHL.U32 R18, R73, 0x20, RZ ;  /* 0x0000002049127824 */ /* 0x000fe200078e00ff */
[----:B------:R-:W-:Y:S02]  /*01c0*/  LOP3.LUT R61, R3, 0x58, RZ, 0xfc, !PT ;  /* 0x00000058033d7812 */ /* 0x000fe400078efcff */
[-C--:B------:R-:W-:Y:S01]  /*01d0*/  LEA R22, P2, R73, R14.reuse, 0x6 ;  /* 0x0000000e49167211 */ /* 0x080fe200078430ff */
[C---:B------:R-:W-:Y:S01]  /*01e0*/  IMAD.SHL.U32 R52, R67.reuse, 0x20, RZ ;  /* 0x0000002043347824 */ /* 0x040fe200078e00ff */
[----:B------:R-:W-:Y:S01]  /*01f0*/  LEA R12, P6, R67, R14, 0x6 ;  /* 0x0000000e430c7211 */ /* 0x000fe200078c30ff */
[----:B------:R-:W-:Y:S01]  /*0200*/  IMAD.SHL.U32 R46, R61, 0x20, RZ ;  /* 0x000000203d2e7824 */ /* 0x000fe200078e00ff */
[C---:B------:R-:W-:Y:S01]  /*0210*/  LOP3.LUT R71, R3.reuse, 0x18, RZ, 0xfc, !PT ;  /* 0x0000001803477812 */ /* 0x040fe200078efcff */
[----:B0-----:R-:W0:Y:S01]  /*0220*/  LDC.64 R10, c[0x0][0x218] ;  /* 0x00008600ff0a7b82 */ /* 0x001e220000000a00 */
[----:B------:R-:W-:-:S02]  /*0230*/  LOP3.LUT R65, R3, 0x30, RZ, 0xfc, !PT ;  /* 0x0000003003417812 */ /* 0x000fc400078efcff */
[----:B------:R-:W-:Y:S01]  /*0240*/  LOP3.LUT R63, R3, 0x38, RZ, 0xfc, !PT ;  /* 0x00000038033f7812 */ /* 0x000fe200078efcff */
[----:B------:R-:W-:Y:S01]  /*0250*/  IMAD.SHL.U32 R32, R71, 0x20, RZ ;  /* 0x0000002047207824 */ /* 0x000fe200078e00ff */
[----:B------:R-:W-:Y:S01]  /*0260*/  LOP3.LUT R62, R3, 0x40, RZ, 0xfc, !PT ;  /* 0x00000040033e7812 */ /* 0x000fe200078efcff */
[----:B------:R-:W-:Y:S01]  /*0270*/  IMAD.SHL.U32 R54, R65, 0x20, RZ ;  /* 0x0000002041367824 */ /* 0x000fe200078e00ff */
[-C--:B------:R-:W-:Y:S01]  /*0280*/  LEA.HI.X R23, R18, R15.reuse, RZ, 0x1, P2 ;  /* 0x0000000f12177211 */ /* 0x080fe200010f0cff */
[----:B------:R-:W-:Y:S01]  /*0290*/  IMAD.SHL.U32 R34, R63, 0x20, RZ ;  /* 0x000000203f227824 */ /* 0x000fe200078e00ff */
[----:B------:R-:W-:Y:S01]  /*02a0*/  LEA.HI.X R13, R52, R15, RZ, 0x1, P6 ;  /* 0x0000000f340d7211 */ /* 0x000fe200030f0cff */
[----:B------:R-:W-:Y:S01]  /*02b0*/  IMAD.SHL.U32 R26, R62, 0x20, RZ ;  /* 0x000000203e1a7824 */ /* 0x000fe200078e00ff */
[----:B------:R-:W-:Y:S02]  /*02c0*/  LEA R18, P6, R61, R14, 0x6 ;  /* 0x0000000e3d127211 */ /* 0x000fe400078c30ff */
[C---:B------:R-:W-:Y:S01]  /*02d0*/  LOP3.LUT R60, R3.reuse, 0x48, RZ, 0xfc, !PT ;  /* 0x00000048033c7812 */ /* 0x040fe200078efcff */
[----:B------:R-:W-:Y:S01]  /*02e0*/  IMAD.WIDE.U32 R12, R0, 0x2, R12 ;  /* 0x00000002000c7825 */ /* 0x000fe200078e000c */
[----:B------:R-:W-:-:S02]  /*02f0*/  LOP3.LUT R59, R3, 0x60, RZ, 0xfc, !PT ;  /* 0x00000060033b7812 */ /* 0x000fc400078efcff */
[C---:B------:R-:W-:Y:S01]  /*0300*/  LOP3.LUT R57, R3.reuse, 0x68, RZ, 0xfc, !PT ;  /* 0x0000006803397812 */ /* 0x040fe200078efcff */
[----:B------:R-:W-:Y:S01]  /*0310*/  IMAD.SHL.U32 R48, R60, 0x20, RZ ;  /* 0x000000203c307824 */ /* 0x000fe200078e00ff */
[----:B------:R-:W-:Y:S01]  /*0320*/  LOP3.LUT R5, R3, 0x70, RZ, 0xfc, !PT ;  /* 0x0000007003057812 */ /* 0x000fe200078efcff */
[----:B------:R-:W-:Y:S01]  /*0330*/  IMAD.SHL.U32 R2, R59, 0x20, RZ ;  /* 0x000000203b027824 */ /* 0x000fe200078e00ff */
[----:B------:R-:W-:Y:S01]  /*0340*/  LOP3.LUT R3, R3, 0x78, RZ, 0xfc, !PT ;  /* 0x0000007803037812 */ /* 0x000fe200078efcff */
[----:B------:R-:W-:Y:S01]  /*0350*/  IMAD.SHL.U32 R4, R57, 0x20, RZ ;  /* 0x0000002039047824 */ /* 0x000fe200078e00ff */
[-C--:B------:R-:W-:Y:S01]  /*0360*/  LEA R44, P4, R71, R14.reuse, 0x6 ;  /* 0x0000000e472c7211 */ /* 0x080fe200078830ff */
[----:B------:R-:W-:Y:S01]  /*0370*/  IMAD.SHL.U32 R20, R5, 0x20, RZ ;  /* 0x0000002005147824 */ /* 0x000fe200078e00ff */
[-C--:B------:R-:W-:Y:S02]  /*0380*/  LEA R42, P5, R65, R14.reuse, 0x6 ;  /* 0x0000000e412a7211 */ /* 0x080fe400078a30ff */
[----:B------:R-:W-:-:S02]  /*0390*/  LEA R40, P3, R63, R14, 0x6 ;  /* 0x0000000e3f287211 */ /* 0x000fc400078630ff */
[-C--:B------:R-:W-:Y:S01]  /*03a0*/  LEA R38, P2, R62, R14.reuse, 0x6 ;  /* 0x0000000e3e267211 */ /* 0x080fe200078430ff */
[----:B------:R-:W-:Y:S01]  /*03b0*/  IMAD.WIDE.U32 R22, R0, 0x2, R22 ;  /* 0x0000000200167825 */ /* 0x000fe200078e0016 */
[-C--:B------:R-:W-:Y:S01]  /*03c0*/  LEA.HI.X R19, R46, R15.reuse, RZ, 0x1, P6 ;  /* 0x0000000f2e137211 */ /* 0x080fe200030f0cff */
[----:B------:R0:W3:Y:S01]  /*03d0*/  LDG.E.U16 R21, desc[UR14][R12.64] ;  /* 0x0000000e0c157981 */ /* 0x0000e2000c1e1500 */
[-C--:B------:R-:W-:Y:S01]  /*03e0*/  LEA.HI.X R45, R32, R15.reuse, RZ, 0x1, P4 ;  /* 0x0000000f202d7211 */ /* 0x080fe200020f0cff */
[----:B------:R-:W-:Y:S01]  /*03f0*/  IMAD.SHL.U32 R28, R3, 0x20, RZ ;  /* 0x00000020031c7824 */ /* 0x000fe200078e00ff */
[-C--:B------:R-:W-:Y:S01]  /*0400*/  LEA.HI.X R43, R54, R15.reuse, RZ, 0x1, P5 ;  /* 0x0000000f362b7211 */ /* 0x080fe200028f0cff */
[----:B------:R-:W-:Y:S01]  /*0410*/  IMAD.WIDE.U32 R16, R0, 0x2, R16 ;  /* 0x0000000200107825 */ /* 0x000fe200078e0010 */
[-C--:B------:R-:W-:Y:S01]  /*0420*/  LEA.HI.X R41, R34, R15.reuse, RZ, 0x1, P3 ;  /* 0x0000000f22297211 */ /* 0x080fe200018f0cff */
[----:B------:R-:W4:Y:S01]  /*0430*/  LDG.E.U16 R29, desc[UR14][R22.64] ;  /* 0x0000000e161d7981 */ /* 0x000f22000c1e1500 */
[----:B------:R-:W-:Y:S01]  /*0440*/  LEA.HI.X R39, R26, R15, RZ, 0x1, P2 ;  /* 0x0000000f1a277211 */ /* 0x000fe200010f0cff */
[----:B------:R-:W-:Y:S01]  /*0450*/  IMAD.WIDE.U32 R18, R0, 0x2, R18 ;  /* 0x0000000200127825 */ /* 0x000fe200078e0012 */
[----:B------:R-:W-:-:S02]  /*0460*/  LEA R36, P4, R60, R14, 0x6 ;  /* 0x0000000e3c247211 */ /* 0x000fc400078830ff */
[-C--:B------:R-:W-:Y:S02]  /*0470*/  LEA R32, P5, R59, R14.reuse, 0x6 ;  /* 0x0000000e3b207211 */ /* 0x080fe400078a30ff */
[-C--:B------:R-:W-:Y:S01]  /*0480*/  LEA R34, P3, R57, R14.reuse, 0x6 ;  /* 0x0000000e39227211 */ /* 0x080fe200078630ff */
[----:B------:R-:W5:Y:S01]  /*0490*/  LDG.E.U16 R31, desc[UR14][R18.64] ;  /* 0x0000000e121f7981 */ /* 0x000f62000c1e1500 */
[-C--:B------:R-:W-:Y:S02]  /*04a0*/  LEA R26, P2, R5, R14.reuse, 0x6 ;  /* 0x0000000e051a7211 */ /* 0x080fe400078430ff */
[----:B------:R-:W-:Y:S01]  /*04b0*/  LEA R14, P1, R3, R14, 0x6 ;  /* 0x0000000e030e7211 */ /* 0x000fe200078230ff */
[----:B------:R1:W5:Y:S01]  /*04c0*/  LDG.E.U16 R23, desc[UR14][R16.64] ;  /* 0x0000000e10177981 */ /* 0x000362000c1e1500 */
[----:B0-----:R-:W-:Y:S02]  /*04d0*/  LEA R12, P0, R77, R10, 0x2 ;  /* 0x0000000a4d0c7211 */ /* 0x001fe400078010ff */
[----:B------:R-:W-:-:S02]  /*04e0*/  LEA.HI.X R37, R48, R15, RZ, 0x1, P4 ;  /* 0x0000000f30257211 */ /* 0x000fc400020f0cff */
[-C--:B------:R-:W-:Y:S01]  /*04f0*/  LEA.HI.X R33, R2, R15.reuse, RZ, 0x1, P5 ;  /* 0x0000000f02217211 */ /* 0x080fe200028f0cff */
[----:B------:R-:W-:Y:S01]  /*0500*/  IMAD.SHL.U32 R2, R73, 0x40, RZ ;  /* 0x0000004049027824 */ /* 0x000fe200078e00ff */
[-C--:B------:R-:W-:Y:S01]  /*0510*/  LEA.HI.X R35, R4, R15.reuse, RZ, 0x1, P3 ;  /* 0x0000000f04237211 */ /* 0x080fe200018f0cff */
[----:B------:R-:W-:Y:S01]  /*0520*/  IMAD.SHL.U32 R4, R75, 0x40, RZ ;  /* 0x000000404b047824 */ /* 0x000fe200078e00ff */
[-C--:B------:R-:W-:Y:S01]  /*0530*/  LEA.HI.X R27, R20, R15.reuse, RZ, 0x1, P2 ;  /* 0x0000000f141b7211 */ /* 0x080fe200010f0cff */
[----:B------:R-:W-:Y:S01]  /*0540*/  IMAD.SHL.U32 R56, R71, 0x40, RZ ;  /* 0x0000004047387824 */ /* 0x000fe200078e00ff */
[----:B------:R-:W-:Y:S02]  /*0550*/  LEA.HI.X R15, R28, R15, RZ, 0x1, P1 ;  /* 0x0000000f1c0f7211 */ /* 0x000fe400008f0cff */
[----:B------:R-:W-:Y:S02]  /*0560*/  LEA.HI.X R13, R64, R11, RZ, 0x1, P0 ;  /* 0x0000000b400d7211 */ /* 0x000fe400000f0cff */
[----:B-1----:R-:W-:-:S02]  /*0570*/  LEA R16, P0, R75, R10, 0x7 ;  /* 0x0000000a4b107211 */ /* 0x002fc400078038ff */
[-C--:B------:R-:W-:Y:S02]  /*0580*/  LEA R18, P1, R73, R10.reuse, 0x7 ;  /* 0x0000000a49127211 */ /* 0x080fe400078238ff */
[----:B------:R-:W-:Y:S01]  /*0590*/  LEA R10, P2, R71, R10, 0x7 ;  /* 0x0000000a470a7211 */ /* 0x000fe200078438ff */
[----:B------:R-:W-:Y:S01]  /*05a0*/  IMAD.WIDE.U32 R44, R0, 0x2, R44 ;  /* 0x00000002002c7825 */ /* 0x000fe200078e002c */
[-C--:B------:R-:W-:Y:S02]  /*05b0*/  LEA.HI.X R17, R4, R11.reuse, RZ, 0x1, P0 ;  /* 0x0000000b04117211 */ /* 0x080fe400000f0cff */
[-C--:B------:R-:W-:Y:S02]  /*05c0*/  LEA.HI.X R19, R2, R11.reuse, RZ, 0x1, P1 ;  /* 0x0000000b02137211 */ /* 0x080fe400008f0cff */
[----:B------:R-:W-:Y:S01]  /*05d0*/  LEA.HI.X R11, R56, R11, RZ, 0x1, P2 ;  /* 0x0000000b380b7211 */ /* 0x000fe200010f0cff */
[C---:B------:R-:W-:Y:S01]  /*05e0*/  IMAD.WIDE.U32 R24, R0.reuse, 0x2, R24 ;  /* 0x0000000200187825 */ /* 0x040fe200078e0018 */
[----:B------:R-:W5:Y:S03]  /*05f0*/  LDG.E.U16 R7, desc[UR14][R44.64] ;  /* 0x0000000e2c077981 */ /* 0x000f66000c1e1500 */
[----:B------:R-:W-:-:S02]  /*0600*/  IMAD.WIDE.U32 R8, R0, 0x2, R8 ;  /* 0x0000000200087825 */ /* 0x000fc400078e0008 */
[----:B------:R-:W5:Y:S02]  /*0610*/  LDG.E.U16 R25, desc[UR14][R24.64] ;  /* 0x0000000e18197981 */ /* 0x000f64000c1e1500 */
[C---:B------:R-:W-:Y:S02]  /*0620*/  IMAD.WIDE.U32 R32, R0.reuse, 0x2, R32 ;  /* 0x0000000200207825 */ /* 0x040fe400078e0020 */
[----:B------:R-:W5:Y:S02]  /*0630*/  LDG.E.U16 R9, desc[UR14][R8.64] ;  /* 0x0000000e08097981 */ /* 0x000f64000c1e1500 */
[C---:B------:R-:W-:Y:S02]  /*0640*/  IMAD.WIDE.U32 R34, R0.reuse, 0x2, R34 ;  /* 0x0000000200227825 */ /* 0x040fe400078e0022 */
[----:B------:R-:W5:Y:S02]  /*0650*/  LDG.E.U16 R32, desc[UR14][R32.64] ;  /* 0x0000000e20207981 */ /* 0x000f64000c1e1500 */
        /* <DEDUP_REMOVED lines=11> */
[----:B------:R0:W5:Y:S02]  /*0710*/  LDG.E.U16 R24, desc[UR14][R38.64] ;  /* 0x0000000e26187981 */ /* 0x000164000c1e1500 */
[----:B------:R-:W-:-:S02]  /*0720*/  IMAD.WIDE.U32 R12, R0, 0x2, R12 ;  /* 0x00000002000c7825 */ /* 0x000fc400078e000c */
[----:B------:R1:W5:Y:S02]  /*0730*/  LDG.E.U16 R8, desc[UR14][R36.64] ;  /* 0x0000000e24087981 */ /* 0x000364000c1e1500 */
[C---:B------:R-:W-:Y:S02]  /*0740*/  IMAD.WIDE.U32 R16, R0.reuse, 0x2, R16 ;  /* 0x0000000200107825 */ /* 0x040fe400078e0010 */
[----:B------:R-:W5:Y:S02]  /*0750*/  LDG.E.U16 R27, desc[UR14][R12.64] ;  /* 0x0000000e0c1b7981 */ /* 0x000f64000c1e1500 */
[C---:B------:R-:W-:Y:S02]  /*0760*/  IMAD.WIDE.U32 R18, R0.reuse, 0x2, R18 ;  /* 0x0000000200127825 */ /* 0x040fe400078e0012 */
[----:B------:R-:W5:Y:S02]  /*0770*/  LDG.E.U16 R35, desc[UR14][R16.64] ;  /* 0x0000000e10237981 */ /* 0x000f64000c1e1500 */
[----:B------:R-:W-:-:S02]  /*0780*/  IMAD.WIDE.U32 R10, R0, 0x2, R10 ;  /* 0x00000002000a7825 */ /* 0x000fc400078e000a */
[----:B------:R-:W5:Y:S04]  /*0790*/  LDG.E.U16 R33, desc[UR14][R18.64] ;  /* 0x0000000e12217981 */ /* 0x000f68000c1e1500 */
[----:B------:R-:W5:Y:S04]  /*07a0*/  LDG.E.U16 R15, desc[UR14][R10.64] ;  /* 0x0000000e0a0f7981 */ /* 0x000f68000c1e1500 */
[----:B------:R1:W5:Y:S04]  /*07b0*/  LDG.E.U16 R66, desc[UR14][R12.64+0x40] ;  /* 0x0000400e0c427981 */ /* 0x000368000c1e1500 */
[----:B------:R-:W5:Y:S04]  /*07c0*/  LDG.E.U16 R68, desc[UR14][R16.64+0x40] ;  /* 0x0000400e10447981 */ /* 0x000f68000c1e1500 */
[----:B------:R-:W5:Y:S04]  /*07d0*/  LDG.E.U16 R70, desc[UR14][R18.64+0x40] ;  /* 0x0000400e12467981 */ /* 0x000f68000c1e1500 */
[----:B------:R1:W5:Y:S01]  /*07e0*/  LDG.E.U16 R72, desc[UR14][R10.64+0x40] ;  /* 0x0000400e0a487981 */ /* 0x000362000c1e1500 */
[----:B------:R-:W1:Y:S01]  /*07f0*/  S2UR UR12, SR_CgaCtaId ;  /* 0x00000000000c79c3 */ /* 0x000e620000008800 */
[C---:B------:R-:W-:Y:S01]  /*0800*/  LOP3.LUT R20, R6.reuse, 0xc0, RZ, 0xc0, !PT ;  /* 0x000000c006147812 */ /* 0x040fe200078ec0ff */
[----:B0-----:R-:W-:Y:S01]  /*0810*/  IMAD R38, R77, 0x2, R0 ;  /* 0x000000024d267824 */ /* 0x001fe200078e0200 */
[----:B------:R-:W-:Y:S01]  /*0820*/  UMOV UR4, 0x400 ;  /* 0x0000040000047882 */ /* 0x000fe20000000000 */
[----:B-1----:R-:W-:Y:S01]  /*0830*/  IMAD.SHL.U32 R36, R6, 0x2, RZ ;  /* 0x0000000206247824 */ /* 0x002fe200078e00ff */
[----:B------:R-:W-:-:S02]  /*0840*/  SHF.R.U32.HI R37, RZ, 0x2, R20 ;  /* 0x00000002ff257819 */ /* 0x000fc40000011614 */
[----:B------:R-:W-:Y:S01]  /*0850*/  SHF.R.U32.HI R12, RZ, 0x1, R77 ;  /* 0x00000001ff0c7819 */ /* 0x000fe2000001164d */
[----:B------:R-:W-:Y:S01]  /*0860*/  IMAD.SHL.U32 R11, R38, 0x2, RZ ;  /* 0x00000002260b7824 */ /* 0x000fe200078e00ff */
[----:B------:R-:W-:Y:S02]  /*0870*/  LOP3.LUT R37, R37, 0x1fe, R36, 0x78, !PT ;  /* 0x000001fe25257812 */ /* 0x000fe400078e7824 */
[----:B------:R-:W-:Y:S02]  /*0880*/  SHF.R.U32.HI R13, RZ, 0x5, R6 ;  /* 0x00000005ff0d7819 */ /* 0x000fe40000011606 */
[----:B------:R-:W-:Y:S01]  /*0890*/  LOP3.LUT R12, R11, R12, RZ, 0x3c, !PT ;  /* 0x0000000c0b0c7212 */ /* 0x000fe200078e3cff */
[----:B------:R-:W-:Y:S01]  /*08a0*/  ULEA UR12, UR12, UR4, 0x18 ;  /* 0x000000040c0c7291 */ /* 0x000fe2000f8ec03f */
[----:B------:R-:W-:-:S03]  /*08b0*/  R2UR UR4, R13 ;  /* 0x000000000d0472ca */ /* 0x000fc600000e0000 */
[----:B------:R-:W-:-:S10]  /*08c0*/  UIADD3 UR5, UR12, 0x2000, URZ ;  /* 0x000020000c057890 */ /* 0x000fd4000fffe03f */
[----:B------:R-:W-:-:S04]  /*08d0*/  USHF.L.U32 UR4, UR4, 0x6, URZ ;  /* 0x0000000604047899 */ /* 0x000fc8000800063f */
[----:B------:R-:W-:Y:S02]  /*08e0*/  ULOP3.LUT UR4, UR4, 0x100, URZ, 0xc0, !UPT ;  /* 0x0000010004047892 */ /* 0x000fe4000f8ec03f */
[----:B------:R-:W-:Y:S02]  /*08f0*/  USHF.R.U32.HI UR5, URZ, 0x4, UR5 ;  /* 0x000000043f057899 */ /* 0x000fe40008011605 */
[----:B------:R-:W-:Y:S02]  /*0900*/  ULEA.HI UR4, UR12, UR4, URZ, 0x1c ;  /* 0x000000040c047291 */ /* 0x000fe4000f8fe03f */
[----:B------:R-:W-:Y:S02]  /*0910*/  USGXT.U32 UR6, UR5, 0xe ;  /* 0x0000000e0506789a */ /* 0x000fe40008000000 */
[----:B------:R-:W-:Y:S01]  /*0920*/  ULOP3.LUT UR4, UR4, 0x3fff, URZ, 0xc0, !UPT ;  /* 0x00003fff04047892 */ /* 0x000fe2000f8ec03f */
[----:B------:R-:W-:Y:S01]  /*0930*/  UMOV UR7, 0x40000040 ;  /* 0x4000004000077882 */ /* 0x000fe20000000000 */
[----:B------:R-:W-:Y:S01]  /*0940*/  UMOV UR5, 0x80000020 ;  /* 0x8000002000057882 */ /* 0x000fe20000000000 */
[----:B--2---:R-:W-:Y:S04]  /*0950*/  STS.U16 [R37+UR12], R30 ;  /* 0x0000001e25007988 */ /* 0x004fe8000800040c */
[----:B---3--:R-:W-:Y:S04]  /*0960*/  STS.U16 [R37+UR12+0xa00], R21 ;  /* 0x000a001525007988 */ /* 0x008fe8000800040c */
[----:B----4-:R-:W-:Y:S04]  /*0970*/  STS.U16 [R37+UR12+0x400], R29 ;  /* 0x0004001d25007988 */ /* 0x010fe8000800040c */
[----:B-----5:R-:W-:Y:S04]  /*0980*/  STS.U16 [R37+UR12+0x1600], R31 ;  /* 0x0016001f25007988 */ /* 0x020fe8000800040c */
[----:B------:R-:W-:Y:S04]  /*0990*/  STS.U16 [R37+UR12+0x1400], R23 ;  /* 0x0014001725007988 */ /* 0x000fe8000800040c */
[----:B------:R0:W-:Y:S04]  /*09a0*/  STS.U16 [R37+UR12+0x600], R7 ;  /* 0x0006000725007988 */ /* 0x0001e8000800040c */
[----:B------:R-:W-:Y:S01]  /*09b0*/  STS.U16 [R37+UR12+0x200], R25 ;  /* 0x0002001925007988 */ /* 0x000fe2000800040c */
[----:B0-----:R-:W-:-:S03]  /*09c0*/  LOP3.LUT R7, R12, 0x40, RZ, 0x3c, !PT ;  /* 0x000000400c077812 */ /* 0x001fc600078e3cff */
[----:B------:R-:W-:Y:S04]  /*09d0*/  STS.U16 [R37+UR12+0x800], R9 ;  /* 0x0008000925007988 */ /* 0x000fe8000800040c */
        /* <DEDUP_REMOVED lines=10> */
[----:B------:R0:W-:Y:S04]  /*0a80*/  STS.U16 [R12+UR12+0x2800], R33 ;  /* 0x002800210c007988 */ /* 0x0001e8000800040c */
[----:B------:R-:W-:Y:S04]  /*0a90*/  STS.U16 [R12+UR12+0x2c00], R15 ;  /* 0x002c000f0c007988 */ /* 0x000fe8000800040c */
[----:B------:R-:W-:Y:S04]  /*0aa0*/  STS.U16 [R7+UR12+0x2000], R66 ;  /* 0x0020004207007988 */ /* 0x000fe8000800040c */
[----:B------:R-:W-:Y:S04]  /*0ab0*/  STS.U16 [R7+UR12+0x2400], R68 ;  /* 0x0024004407007988 */ /* 0x000fe8000800040c */
[----:B------:R-:W-:Y:S04]  /*0ac0*/  STS.U16 [R7+UR12+0x2800], R70 ;  /* 0x0028004607007988 */ /* 0x000fe8000800040c */
[----:B------:R1:W-:Y:S01]  /*0ad0*/  STS.U16 [R7+UR12+0x2c00], R72 ;  /* 0x002c004807007988 */ /* 0x0003e2000800040c */
[----:B------:R-:W-:Y:S06]  /*0ae0*/  BAR.SYNC.DEFER_BLOCKING 0x0 ;  /* 0x0000000000007b1d */ /* 0x000fec0000010000 */
[----:B0-----:R-:W-:-:S06]  /*0af0*/  WARPGROUP.ARRIVE ;  /* 0x00000000000079c5 */ /* 0x001fcc0000000000 */
[----:B------:R-:W-:Y:S01]  /*0b00*/  HGMMA.64x64x16.F32.BF16 R24, gdesc[UR4].tnspB, RZ, !UPT ;  /* 0x40e00000041879f0 */ /* 0x000fe2000c7018ff */
[----:B------:R-:W-:Y:S01]  /*0b10*/  UMOV UR8, 0xfffffffe ;  /* 0xfffffffe00087882 */ /* 0x000fe20000000000 */
[----:B------:R-:W-:Y:S01]  /*0b20*/  UMOV UR9, 0x7fffffdf ;  /* 0x7fffffdf00097882 */ /* 0x000fe20000000000 */
[----:B------:R-:W-:Y:S01]  /*0b30*/  UMOV UR10, 0x80 ;  /* 0x00000080000a7882 */ /* 0x000fe20000000000 */
[----:B------:R-:W-:Y:S01]  /*0b40*/  UMOV UR11, 0x40000040 ;  /* 0x40000040000b7882 */ /* 0x000fe20000000000 */
[----:B------:R-:W-:Y:S01]  /*0b50*/  UMOV UR7, URZ ;  /* 0x0000003f00077c82 */ /* 0x000fe20008000000 */
[----:B------:R-:W-:Y:S01]  /*0b60*/  UMOV UR5, URZ ;  /* 0x0000003f00057c82 */ /* 0x000fe20008000000 */
[----:B------:R-:W-:Y:S02]  /*0b70*/  UIADD3.64 UR6, UR6, UR10, URZ ;  /* 0x0000000a06067297 */ /* 0x000fe4000fffe03f */
[----:B------:R-:W-:-:S09]  /*0b80*/  UIADD3.64 UR4, UR4, -UR8, URZ ;  /* 0x8000000804047297 */ /* 0x000fd2000fffe03f */
[----:B------:R-:W-:Y:S01]  /*0b90*/  HGMMA.64x64x16.F32.BF16 R24, gdesc[UR4].tnspB, R24, gsb0 ;  /* 0x40e00000041879f0 */ /* 0x000fe20008001818 */
[C---:B-1----:R-:W-:Y:S01]  /*0ba0*/  IMAD.SHL.U32 R7, R6.reuse, 0x20, RZ ;  /* 0x0000002006077824 */ /* 0x042fe200078e00ff */
[----:B------:R-:W-:Y:S01]  /*0bb0*/  SHF.R.S32.HI R66, RZ, 0x2, R6 ;  /* 0x00000002ff427819 */ /* 0x000fe20000011406 */
[----:B------:R-:W-:-:S03]  /*0bc0*/  IMAD.SHL.U32 R21, R6, 0x10, RZ ;  /* 0x0000001006157824 */ /* 0x000fc600078e00ff */
[----:B------:R-:W-:Y:S02]  /*0bd0*/  LOP3.LUT R8, R7, 0x60, RZ, 0xc0, !PT ;  /* 0x0000006007087812 */ /* 0x000fe400078ec0ff */
[----:B------:R-:W-:Y:S02]  /*0be0*/  SGXT R66, R66, 0x1 ;  /* 0x000000014242781a */ /* 0x000fe40000000200 */
[----:B------:R-:W-:-:S04]  /*0bf0*/  LOP3.LUT R7, R8, 0xf80, R21, 0xf8, !PT ;  /* 0x00000f8008077812 */ /* 0x000fc800078ef815 */
[----:B------:R-:W-:Y:S02]  /*0c00*/  LOP3.LUT R66, R7, 0x4010, R66, 0xf8, !PT ;  /* 0x0000401007427812 */ /* 0x000fe400078ef842 */
[----:B------:R-:W-:Y:S01]  /*0c10*/  SHF.R.S32.HI R7, RZ, 0x5, R6 ;  /* 0x00000005ff077819 */ /* 0x000fe20000011406 */
[----:B------:R-:W-:-:S03]  /*0c20*/  IMAD.SHL.U32 R6, R6, 0x200, RZ ;  /* 0x0000020006067824 */ /* 0x000fc600078e00ff */
[----:B------:R-:W-:Y:S02]  /*0c30*/  SGXT R7, R7, 0x1 ;  /* 0x000000010707781a */ /* 0x000fe40000000200 */
[----:B------:R-:W-:Y:S02]  /*0c40*/  LOP3.LUT R6, R6, 0x3000, RZ, 0xc0, !PT ;  /* 0x0000300006067812 */ /* 0x000fe400078ec0ff */
[----:B------:R-:W-:Y:S02]  /*0c50*/  LOP3.LUT R7, R7, 0x4010, RZ, 0xc0, !PT ;  /* 0x0000401007077812 */ /* 0x000fe400078ec0ff */
[----:B------:R-:W-:-:S03]  /*0c60*/  LOP3.LUT R21, R6, 0x70, R21, 0xf8, !PT ;  /* 0x0000007006157812 */ /* 0x000fc600078ef815 */
[----:B------:R-:W-:Y:S02]  /*0c70*/  IMAD R20, R20, 0x2, R7 ;  /* 0x0000000214147824 */ /* 0x000fe400078e0207 */
[----:B------:R-:W0:Y:S01]  /*0c80*/  LDC.64 R6, c[0x0][0x220] ;  /* 0x00008800ff067b82 */ /* 0x000e220000000a00 */
[----:B------:R-:W-:Y:S02]  /*0c90*/  WARPGROUP.DEPBAR.LE gsb0, 0x0 ;  /* 0x00008000000079c5 */ /* 0x000fe40000010000 */
[----:B------:R-:W-:Y:S02]  /*0ca0*/  IMAD.MOV.U32 R12, RZ, RZ, R24 ;  /* 0x000000ffff0c7224 */ /* 0x000fe400078e0018 */
[----:B------:R-:W-:Y:S02]  /*0cb0*/  IMAD.MOV.U32 R13, RZ, RZ, R26 ;  /* 0x000000ffff0d7224 */ /* 0x000fe400078e001a */
[----:B------:R-:W-:Y:S02]  /*0cc0*/  IMAD.MOV.U32 R14, RZ, RZ, R40 ;  /* 0x000000ffff0e7224 */ /* 0x000fe400078e0028 */
[----:B------:R-:W-:Y:S01]  /*0cd0*/  IMAD.MOV.U32 R15, RZ, RZ, R42 ;  /* 0x000000ffff0f7224 */ /* 0x000fe200078e002a */
[----:B------:R-:W-:Y:S01]  /*0ce0*/  BAR.SYNC.DEFER_BLOCKING 0x0 ;  /* 0x0000000000007b1d */ /* 0x000fe20000010000 */
[----:B------:R-:W-:-:S02]  /*0cf0*/  IMAD.MOV.U32 R8, RZ, RZ, R28 ;  /* 0x000000ffff087224 */ /* 0x000fc400078e001c */
[----:B------:R-:W-:Y:S02]  /*0d00*/  IMAD.MOV.U32 R9, RZ, RZ, R30 ;  /* 0x000000ffff097224 */ /* 0x000fe400078e001e */
[----:B------:R-:W-:Y:S02]  /*0d10*/  IMAD.MOV.U32 R10, RZ, RZ, R44 ;  /* 0x000000ffff0a7224 */ /* 0x000fe400078e002c */
[----:B------:R-:W-:Y:S01]  /*0d20*/  IMAD.MOV.U32 R11, RZ, RZ, R46 ;  /* 0x000000ffff0b7224 */ /* 0x000fe200078e002e */
[----:B------:R-:W-:Y:S01]  /*0d30*/  LOP3.LUT R28, R20, R21, RZ, 0x3c, !PT ;  /* 0x00000015141c7212 */ /* 0x000fe200078e3cff */
[----:B------:R-:W-:Y:S01]  /*0d40*/  IMAD.MOV.U32 R16, RZ, RZ, R36 ;  /* 0x000000ffff107224 */ /* 0x000fe200078e0024 */
[----:B------:R-:W-:Y:S01]  /*0d50*/  LOP3.LUT R44, R66, 0x10, RZ, 0x3c, !PT ;  /* 0x00000010422c7812 */ /* 0x000fe200078e3cff */
[----:B------:R-:W-:Y:S02]  /*0d60*/  IMAD.MOV.U32 R17, RZ, RZ, R38 ;  /* 0x000000ffff117224 */ /* 0x000fe400078e0026 */
[----:B------:R-:W-:-:S02]  /*0d70*/  IMAD.MOV.U32 R18, RZ, RZ, R52 ;  /* 0x000000ffff127224 */ /* 0x000fc400078e0034 */
[----:B------:R-:W-:Y:S02]  /*0d80*/  IMAD.MOV.U32 R19, RZ, RZ, R54 ;  /* 0x000000ffff137224 */ /* 0x000fe400078e0036 */
[----:B------:R-:W-:Y:S01]  /*0d90*/  IMAD.MOV.U32 R20, RZ, RZ, R25 ;  /* 0x000000ffff147224 */ /* 0x000fe200078e0019 */
[----:B------:R1:W-:Y:S01]  /*0da0*/  STS.128 [R66+UR12], R12 ;  /* 0x0000000c42007988 */ /* 0x0003e20008000c0c */
[----:B------:R-:W-:Y:S02]  /*0db0*/  IMAD.MOV.U32 R21, RZ, RZ, R27 ;  /* 0x000000ffff157224 */ /* 0x000fe400078e001b */
[----:B------:R-:W-:Y:S01]  /*0dc0*/  IMAD.MOV.U32 R22, RZ, RZ, R41 ;  /* 0x000000ffff167224 */ /* 0x000fe200078e0029 */
[----:B------:R2:W-:Y:S01]  /*0dd0*/  STS.128 [R66+UR12+0x1000], R8 ;  /* 0x0010000842007988 */ /* 0x0005e20008000c0c */
[----:B------:R-:W-:Y:S02]  /*0de0*/  IMAD.MOV.U32 R23, RZ, RZ, R43 ;  /* 0x000000ffff177224 */ /* 0x000fe400078e002b */
[----:B------:R-:W-:-:S02]  /*0df0*/  IMAD.MOV.U32 R24, RZ, RZ, R29 ;  /* 0x000000ffff187224 */ /* 0x000fc400078e001d */
[----:B------:R-:W-:Y:S02]  /*0e00*/  IMAD.MOV.U32 R25, RZ, RZ, R31 ;  /* 0x000000ffff197224 */ /* 0x000fe400078e001f */
[----:B-1----:R-:W-:Y:S02]  /*0e10*/  IMAD.MOV.U32 R12, RZ, RZ, R32 ;  /* 0x000000ffff0c7224 */ /* 0x002fe400078e0020 */
[----:B------:R-:W-:Y:S02]  /*0e20*/  IMAD.MOV.U32 R13, RZ, RZ, R34 ;  /* 0x000000ffff0d7224 */ /* 0x000fe400078e0022 */
[----:B------:R-:W-:Y:S02]  /*0e30*/  IMAD.MOV.U32 R14, RZ, RZ, R48 ;  /* 0x000000ffff0e7224 */ /* 0x000fe400078e0030 */
[----:B------:R-:W-:Y:S02]  /*0e40*/  IMAD.MOV.U32 R15, RZ, RZ, R50 ;  /* 0x000000ffff0f7224 */ /* 0x000fe400078e0032 */
[----:B------:R-:W-:-:S02]  /*0e50*/  IMAD.MOV.U32 R26, RZ, RZ, R45 ;  /* 0x000000ffff1a7224 */ /* 0x000fc400078e002d */
[----:B------:R-:W-:Y:S01]  /*0e60*/  IMAD.MOV.U32 R27, RZ, RZ, R47 ;  /* 0x000000ffff1b7224 */ /* 0x000fe200078e002f */
[----:B------:R1:W-:Y:S01]  /*0e70*/  STS.128 [R66+UR12+0x2000], R12 ;  /* 0x0020000c42007988 */ /* 0x0003e20008000c0c */
[----:B--2---:R-:W-:Y:S02]  /*0e80*/  IMAD.MOV.U32 R8, RZ, RZ, R33 ;  /* 0x000000ffff087224 */ /* 0x004fe400078e0021 */
[----:B------:R-:W-:Y:S02]  /*0e90*/  IMAD.MOV.U32 R9, RZ, RZ, R35 ;  /* 0x000000ffff097224 */ /* 0x000fe400078e0023 */
[----:B------:R-:W-:Y:S02]  /*0ea0*/  IMAD.MOV.U32 R10, RZ, RZ, R49 ;  /* 0x000000ffff0a7224 */ /* 0x000fe400078e0031 */
[----:B------:R-:W-:Y:S01]  /*0eb0*/  IMAD.MOV.U32 R11, RZ, RZ, R51 ;  /* 0x000000ffff0b7224 */ /* 0x000fe200078e0033 */
[----:B------:R-:W-:Y:S01]  /*0ec0*/  STS.128 [R66+UR12+0x3000], R16 ;  /* 0x0030001042007988 */ /* 0x000fe20008000c0c */
[----:B-1----:R-:W-:-:S02]  /*0ed0*/  IMAD.MOV.U32 R12, RZ, RZ, R37 ;  /* 0x000000ffff0c7224 */ /* 0x002fc400078e0025 */
[----:B------:R-:W-:Y:S02]  /*0ee0*/  IMAD.MOV.U32 R13, RZ, RZ, R39 ;  /* 0x000000ffff0d7224 */ /* 0x000fe400078e0027 */
[----:B------:R-:W-:Y:S02]  /*0ef0*/  IMAD.MOV.U32 R14, RZ, RZ, R53 ;  /* 0x000000ffff0e7224 */ /* 0x000fe400078e0035 */
[----:B------:R-:W-:Y:S01]  /*0f00*/  IMAD.MOV.U32 R15, RZ, RZ, R55 ;  /* 0x000000ffff0f7224 */ /* 0x000fe200078e0037 */
[----:B------:R-:W-:Y:S04]  /*0f10*/  STS.128 [R44+UR12], R20 ;  /* 0x000000142c007988 */ /* 0x000fe80008000c0c */
[----:B------:R1:W-:Y:S04]  /*0f20*/  STS.128 [R44+UR12+0x1000], R24 ;  /* 0x001000182c007988 */ /* 0x0003e80008000c0c */
[----:B------:R-:W-:Y:S04]  /*0f30*/  STS.128 [R44+UR12+0x2000], R8 ;  /* 0x002000082c007988 */ /* 0x000fe80008000c0c */
[----:B------:R2:W-:Y:S01]  /*0f40*/  STS.128 [R44+UR12+0x3000], R12 ;  /* 0x0030000c2c007988 */ /* 0x0005e20008000c0c */
[----:B------:R-:W-:Y:S01]  /*0f50*/  BAR.SYNC.DEFER_BLOCKING 0x0 ;  /* 0x0000000000007b1d */ /* 0x000fe20000010000 */
[----:B0-----:R-:W-:-:S02]  /*0f60*/  LEA R30, P0, R77, R6, 0x3 ;  /* 0x000000064d1e7211 */ /* 0x001fc400078018ff */
[-C--:B------:R-:W-:Y:S01]  /*0f70*/  LEA R54, P3, R75, R6.reuse, 0x8 ;  /* 0x000000064b367211 */ /* 0x080fe200078640ff */
[----:B------:R-:W-:Y:S01]  /*0f80*/  IMAD.SHL.U32 R42, R69, 0x40, RZ ;  /* 0x00000040452a7824 */ /* 0x000fe200078e00ff */
[-C--:B------:R-:W-:Y:S01]  /*0f90*/  LEA.HI.X R31, R64, R7.reuse, RZ, 0x2, P0 ;  /* 0x00000007401f7211 */ /* 0x080fe200000f14ff */
[----:B------:R-:W-:Y:S01]  /*0fa0*/  IMAD.SHL.U32 R40, R67, 0x40, RZ ;  /* 0x0000004043287824 */ /* 0x000fe200078e00ff */
[----:B------:R-:W-:Y:S01]  /*0fb0*/  LEA.HI.X R55, R4, R7, RZ, 0x2, P3 ;  /* 0x0000000704377211 */ /* 0x000fe200018f14ff */
[----:B------:R-:W-:Y:S01]  /*0fc0*/  IMAD.SHL.U32 R38, R65, 0x40, RZ ;  /* 0x0000004041267824 */ /* 0x000fe200078e00ff */
[-C--:B-1----:R-:W-:Y:S01]  /*0fd0*/  LEA R26, P4, R73, R6.reuse, 0x8 ;  /* 0x00000006491a7211 */ /* 0x082fe200078840ff */
[----:B------:R-:W-:Y:S01]  /*0fe0*/  IMAD.SHL.U32 R34, R63, 0x40, RZ ;  /* 0x000000403f227824 */ /* 0x000fe200078e00ff */
[-C--:B------:R-:W-:Y:S01]  /*0ff0*/  LEA R20, P0, R67, R6.reuse, 0x8 ;  /* 0x0000000643147211 */ /* 0x080fe200078040ff */
[----:B------:R-:W-:Y:S01]  /*1000*/  IMAD.SHL.U32 R32, R62, 0x40, RZ ;  /* 0x000000403e207824 */ /* 0x000fe200078e00ff */
[----:B--2---:R-:W-:-:S02]  /*1010*/  LEA R12, P5, R71, R6, 0x8 ;  /* 0x00000006470c7211 */ /* 0x004fc400078a40ff */
[-C--:B------:R-:W-:Y:S02]  /*1020*/  LEA R14, P6, R69, R6.reuse, 0x8 ;  /* 0x00000006450e7211 */ /* 0x080fe400078c40ff */
[-C--:B------:R-:W-:Y:S02]  /*1030*/  LEA R22, P1, R65, R6.reuse, 0x8 ;  /* 0x0000000641167211 */ /* 0x080fe400078240ff */
[-C--:B------:R-:W-:Y:S02]  /*1040*/  LEA R24, P2, R63, R6.reuse, 0x8 ;  /* 0x000000063f187211 */ /* 0x080fe400078440ff */
[-C--:B------:R-:W-:Y:S01]  /*1050*/  LEA R62, P3, R62, R6.reuse, 0x8 ;  /* 0x000000063e3e7211 */ /* 0x080fe200078640ff */
[----:B------:R-:W-:Y:S01]  /*1060*/  IMAD.SHL.U32 R36, R60, 0x40, RZ ;  /* 0x000000403c247824 */ /* 0x000fe200078e00ff */
[-C--:B------:R-:W-:Y:S01]  /*1070*/  LEA.HI.X R27, R2, R7.reuse, RZ, 0x2, P4 ;  /* 0x00000007021b7211 */ /* 0x080fe200020f14ff */
        /* <DEDUP_REMOVED lines=11> */
[----:B------:R-:W-:Y:S01]  /*1130*/  LEA.HI.X R63, R32, R7, RZ, 0x2, P3 ;  /* 0x00000007203f7211 */ /* 0x000fe200018f14ff */
[----:B------:R-:W0:Y:S01]  /*1140*/  LDS.128 R16, [R28+UR12] ;  /* 0x0000000c1c107984 */ /* 0x000e220008000c00 */
[----:B------:R-:W-:-:S02]  /*1150*/  LEA R60, P4, R60, R6, 0x8 ;  /* 0x000000063c3c7211 */ /* 0x000fc400078840ff */
[-C--:B------:R-:W-:Y:S01]  /*1160*/  LEA R58, P5, R58, R6.reuse, 0x8 ;  /* 0x000000063a3a7211 */ /* 0x080fe200078a40ff */
[----:B------:R-:W1:Y:S01]  /*1170*/  LDS.128 R8, [R28+UR12+0x200] ;  /* 0x0002000c1c087984 */ /* 0x000e620008000c00 */
[-C--:B------:R-:W-:Y:S02]  /*1180*/  LEA R2, P6, R61, R6.reuse, 0x8 ;  /* 0x000000063d027211 */ /* 0x080fe400078c40ff */
[-C--:B------:R-:W-:Y:S01]  /*1190*/  LEA R56, P0, R59, R6.reuse, 0x8 ;  /* 0x000000063b387211 */ /* 0x080fe200078040ff */
[----:B------:R-:W-:Y:S01]  /*11a0*/  LDS.128 R32, [R28+UR12+0x600] ;  /* 0x0006000c1c207984 */ /* 0x000fe20008000c00 */
[-C--:B------:R-:W-:Y:S02]  /*11b0*/  LEA R64, P1, R57, R6.reuse, 0x8 ;  /* 0x0000000639407211 */ /* 0x080fe400078240ff */
[-C--:B------:R-:W-:Y:S01]  /*11c0*/  LEA R66, P2, R5, R6.reuse, 0x8 ;  /* 0x0000000605427211 */ /* 0x080fe200078440ff */
[----:B------:R-:W-:Y:S01]  /*11d0*/  LDS.128 R40, [R28+UR12+0xa00] ;  /* 0x000a000c1c287984 */ /* 0x000fe20008000c00 */
[----:B------:R-:W-:-:S02]  /*11e0*/  LEA R68, P3, R3, R6, 0x8 ;  /* 0x0000000603447211 */ /* 0x000fc400078640ff */
[-C--:B------:R-:W-:Y:S02]  /*11f0*/  LEA.HI.X R61, R36, R7.reuse, RZ, 0x2, P4 ;  /* 0x00000007243d7211 */ /* 0x080fe400020f14ff */
[-C--:B------:R-:W-:Y:S01]  /*1200*/  LEA.HI.X R59, R52, R7.reuse, RZ, 0x2, P5 ;  /* 0x00000007343b7211 */ /* 0x080fe200028f14ff */
[----:B------:R-:W-:Y:S01]  /*1210*/  LDS.128 R36, [R28+UR12+0xc00] ;  /* 0x000c000c1c247984 */ /* 0x000fe20008000c00 */
[-C--:B------:R-:W-:Y:S02]  /*1220*/  LEA.HI.X R3, R50, R7.reuse, RZ, 0x2, P6 ;  /* 0x0000000732037211 */ /* 0x080fe400030f14ff */
[-C--:B------:R-:W-:Y:S02]  /*1230*/  LEA.HI.X R57, R48, R7.reuse, RZ, 0x2, P0 ;  /* 0x0000000730397211 */ /* 0x080fe400000f14ff */
[-C--:B------:R-:W-:Y:S01]  /*1240*/  LEA.HI.X R65, R46, R7.reuse, RZ, 0x2, P1 ;  /* 0x000000072e417211 */ /* 0x080fe200008f14ff */
[----:B------:R-:W-:Y:S01]  /*1250*/  LDS.128 R48, [R28+UR12+0xe00] ;  /* 0x000e000c1c307984 */ /* 0x000fe20008000c00 */
[----:B------:R-:W-:-:S02]  /*1260*/  LEA.HI.X R67, R44, R7, RZ, 0x2, P2 ;  /* 0x000000072c437211 */ /* 0x000fc400010f14ff */
[----:B------:R-:W-:Y:S01]  /*1270*/  LEA.HI.X R69, R4, R7, RZ, 0x2, P3 ;  /* 0x0000000704457211 */ /* 0x000fe200018f14ff */
[----:B------:R-:W-:Y:S04]  /*1280*/  LDS.128 R44, [R28+UR12+0x800] ;  /* 0x0008000c1c2c7984 */ /* 0x000fe80008000c00 */
[----:B------:R-:W2:Y:S01]  /*1290*/  LDS.128 R4, [R28+UR12+0x400] ;  /* 0x0004000c1c047984 */ /* 0x000ea20008000c00 */
[----:B------:R-:W-:-:S04]  /*12a0*/  IMAD.WIDE.U32 R30, R0, 0x4, R30 ;  /* 0x00000004001e7825 */ /* 0x000fc800078e001e */
[----:B------:R-:W-:-:S04]  /*12b0*/  IMAD.WIDE.U32 R54, R0, 0x4, R54 ;  /* 0x0000000400367825 */ /* 0x000fc800078e0036 */
[C---:B------:R-:W-:Y:S01]  /*12c0*/  IMAD.WIDE.U32 R26, R0.reuse, 0x4, R26 ;  /* 0x00000004001a7825 */ /* 0x040fe200078e001a */
[----:B0-----:R-:W-:Y:S03]  /*12d0*/  STG.E desc[UR14][R30.64], R16 ;  /* 0x000000101e007986 */ /* 0x001fe6000c10190e */
[C---:B------:R-:W-:Y:S01]  /*12e0*/  IMAD.WIDE.U32 R12, R0.reuse, 0x4, R12 ;  /* 0x00000004000c7825 */ /* 0x040fe200078e000c */
[----:B------:R-:W-:Y:S03]  /*12f0*/  STG.E desc[UR14][R30.64+0x80], R18 ;  /* 0x000080121e007986 */ /* 0x000fe6000c10190e */
[C---:B------:R-:W-:Y:S01]  /*1300*/  IMAD.WIDE.U32 R14, R0.reuse, 0x4, R14 ;  /* 0x00000004000e7825 */ /* 0x040fe200078e000e */
[----:B------:R-:W-:Y:S03]  /*1310*/  STG.E desc[UR14][R54.64], R17 ;  /* 0x0000001136007986 */ /* 0x000fe6000c10190e */
[C---:B------:R-:W-:Y:S01]  /*1320*/  IMAD.WIDE.U32 R20, R0.reuse, 0x4, R20 ;  /* 0x0000000400147825 */ /* 0x040fe200078e0014 */
[----:B------:R-:W-:Y:S03]  /*1330*/  STG.E desc[UR14][R54.64+0x80], R19 ;  /* 0x0000801336007986 */ /* 0x000fe6000c10190e */
[C---:B------:R-:W-:Y:S01]  /*1340*/  IMAD.WIDE.U32 R22, R0.reuse, 0x4, R22 ;  /* 0x0000000400167825 */ /* 0x040fe200078e0016 */
[----:B-1----:R-:W-:Y:S03]  /*1350*/  STG.E desc[UR14][R26.64], R8 ;  /* 0x000000081a007986 */ /* 0x002fe6000c10190e */
[C---:B------:R-:W-:Y:S01]  /*1360*/  IMAD.WIDE.U32 R24, R0.reuse, 0x4, R24 ;  /* 0x0000000400187825 */ /* 0x040fe200078e0018 */
[----:B------:R-:W-:Y:S03]  /*1370*/  STG.E desc[UR14][R26.64+0x80], R10 ;  /* 0x0000800a1a007986 */ /* 0x000fe6000c10190e */
[C---:B------:R-:W-:Y:S01]  /*1380*/  IMAD.WIDE.U32 R62, R0.reuse, 0x4, R62 ;  /* 0x00000004003e7825 */ /* 0x040fe200078e003e */
[----:B------:R-:W-:Y:S03]  /*1390*/  STG.E desc[UR14][R12.64], R9 ;  /* 0x000000090c007986 */ /* 0x000fe6000c10190e */
[C---:B------:R-:W-:Y:S01]  /*13a0*/  IMAD.WIDE.U32 R60, R0.reuse, 0x4, R60 ;  /* 0x00000004003c7825 */ /* 0x040fe200078e003c */
[----:B------:R-:W-:Y:S03]  /*13b0*/  STG.E desc[UR14][R12.64+0x80], R11 ;  /* 0x0000800b0c007986 */ /* 0x000fe6000c10190e */
[C---:B------:R-:W-:Y:S01]  /*13c0*/  IMAD.WIDE.U32 R58, R0.reuse, 0x4, R58 ;  /* 0x00000004003a7825 */ /* 0x040fe200078e003a */
[----:B--2---:R-:W-:Y:S04]  /*13d0*/  STG.E desc[UR14][R14.64], R4 ;  /* 0x000000040e007986 */ /* 0x004fe8000c10190e */
[----:B------:R-:W-:Y:S01]  /*13e0*/  STG.E desc[UR14][R14.64+0x80], R6 ;  /* 0x000080060e007986 */ /* 0x000fe2000c10190e */
[----:B------:R-:W-:-:S03]  /*13f0*/  IMAD.WIDE.U32 R2, R0, 0x4, R2 ;  /* 0x0000000400027825 */ /* 0x000fc600078e0002 */
        /* <DEDUP_REMOVED lines=8> */
[----:B------:R-:W-:Y:S04]  /*1480*/  STG.E desc[UR14][R24.64], R33 ;  /* 0x0000002118007986 */ /* 0x000fe8000c10190e */
        /* <DEDUP_REMOVED lines=16> */
[----:B------:R-:W-:Y:S01]  /*1590*/  STG.E desc[UR14][R68.64+0x80], R51 ;  /* 0x0000803344007986 */ /* 0x000fe2000c10190e */
[----:B------:R-:W-:Y:S05]  /*15a0*/  EXIT ;  /* 0x000000000000794d */ /* 0x000fea0003800000 */
.L_x_0:
[----:B------:R-:W-:-:S00]  /*15b0*/  BRA `(.L_x_0) ;  /* 0xfffffffc00fc7947 */ /* 0x000fc0000383ffff */
[----:B------:R-:W-:-:S00]  /*15c0*/  NOP ;  /* 0x0000000000007918 */ /* 0x000fc00000000000 */
        /* <DEDUP_REMOVED lines=11> */
.L_x_1:


//--------------------- .nv.shared.gluon_mma      --------------------------
	.section	.nv.shared.gluon_mma,"aw",@nobits
	.sectionflags	@""
	.align	16
	.zero		1024


//--------------------- .nv.shared.reserved.0     --------------------------
	.section	.nv.shared.reserved.0,"aw",@nobits
	.weak		__nv_reservedSMEM_offset_0_alias
	.size		__nv_reservedSMEM_offset_0_alias, 0, 0
	.other		__nv_reservedSMEM_offset_0_alias,@"STO_CUDA_RESERVED_SHARED STV_DEFAULT"
__nv_reservedSMEM_offset_0_alias:
	.zero		0


//--------------------- .nv.constant0.gluon_mma   --------------------------
	.section	.nv.constant0.gluon_mma,"a",@progbits
	.sectionflags	@""
	.align	4
.nv.constant0.gluon_mma:
	.zero		568


//--------------------- SYMBOLS --------------------------

	.type		.nv.reservedSmem.offset0,@object
	.size		.nv.reservedSmem.offset0,0x4
